//
// Generated by NVIDIA NVVM Compiler
//
// Compiler Build ID: CL-36424714
// Cuda compilation tools, release 13.0, V13.0.88
// Based on NVVM 20.0.0
//

.version 9.0
.target sm_100
.address_size 64

.global .align 4 .b8 precalc_xorwow_matrix[102400];
.global .align 4 .b8 precalc_xorwow_offset_matrix[102400];
.global .align 4 .b8 mrg32k3aM1[2304];
.global .align 4 .b8 mrg32k3aM2[2304];
.global .align 4 .b8 mrg32k3aM1SubSeq[2016];
.global .align 4 .b8 mrg32k3aM2SubSeq[2016];
.global .align 4 .b8 mrg32k3aM1Seq[2304];
.global .align 4 .b8 mrg32k3aM2Seq[2304];
.const .align 8 .b8 __cr_lgamma_table[72];

.entry _ZN2BC6random11device_impl14bc_curand_initEP17curandStateXORWOW(
	.param .u64 .ptr .align 1 _ZN2BC6random11device_impl14bc_curand_initEP17curandStateXORWOW_param_0
)
{
	.reg .pred 	%p<2>;
	.reg .b32 	%r<13>;
	.reg .b64 	%rd<4>;

	ld.param.u64 	%rd1, [_ZN2BC6random11device_impl14bc_curand_initEP17curandStateXORWOW_param_0];
	mov.u32 	%r1, %ctaid.x;
	mov.u32 	%r2, %ntid.x;
	mul.lo.s32 	%r3, %r1, %r2;
	mov.u32 	%r4, %tid.x;
	neg.s32 	%r5, %r4;
	setp.ne.s32 	%p1, %r3, %r5;
	@%p1 bra 	$L__BB0_2;
	cvta.to.global.u64 	%rd2, %rd1;
	mov.b32 	%r6, 1478573778;
	mov.b32 	%r7, 716983765;
	st.global.v2.u32 	[%rd2], {%r7, %r6};
	mov.b32 	%r8, -123459836;
	mov.b32 	%r9, 1163863128;
	st.global.v2.u32 	[%rd2+8], {%r9, %r8};
	mov.b32 	%r10, 1360900310;
	mov.b32 	%r11, -589760388;
	st.global.v2.u32 	[%rd2+16], {%r11, %r10};
	mov.b32 	%r12, 0;
	st.global.v2.u32 	[%rd2+24], {%r12, %r12};
	st.global.u32 	[%rd2+32], %r12;
	mov.b64 	%rd3, 0;
	st.global.u64 	[%rd2+40], %rd3;
$L__BB0_2:
	ret;

}


// ===== COMPILED SASS (sm_100) =====

	.target	sm_100

	.elftype	@"ET_EXEC"


//--------------------- .note.nv.tkinfo           --------------------------
	.section	.note.nv.tkinfo,"",@"SHT_NOTE"
	.sectionflags	@"SHF_NOTE_NV_TKINFO"
	.tkinfo
        /*0018*/ 	.word	0x00000002
        /*0030*/ 	.string	""
        /*0030*/ 	.string	"ptxas"
        /*0030*/ 	.string	"Cuda compilation tools, release 13.0, V13.0.88"
        /*0030*/ 	.string	"Build cuda_13.0.r13.0/compiler.36424714_0"
        /*0030*/ 	.string	"-arch sm_100 -m 64 "



//--------------------- .note.nv.cuinfo           --------------------------
	.section	.note.nv.cuinfo,"",@"SHT_NOTE"
	.sectionflags	@"SHF_NOTE_NV_CUINFO"
        /*0018*/ 	.short	0x0002
        /*001a*/ 	.short	0x0064
        /*001c*/ 	.short	0x0082
	.zero		2


//--------------------- .nv.info                  --------------------------
	.section	.nv.info,"",@"SHT_CUDA_INFO"
	.align	4


	//----- nvinfo : EIATTR_REGCOUNT
	.align		4
        /*0000*/ 	.byte	0x04, 0x2f
        /*0002*/ 	.short	(.L_10 - .L_9)
	.align		4
.L_9:
        /*0004*/ 	.word	index@(_ZN2BC6random11device_impl14bc_curand_initEP17curandStateXORWOW)
        /*0008*/ 	.word	0x0000000c


	//----- nvinfo : EIATTR_FRAME_SIZE
	.align		4
.L_10:
        /*000c*/ 	.byte	0x04, 0x11
        /*000e*/ 	.short	(.L_12 - .L_11)
	.align		4
.L_11:
        /*0010*/ 	.word	index@(_ZN2BC6random11device_impl14bc_curand_initEP17curandStateXORWOW)
        /*0014*/ 	.word	0x00000000


	//----- nvinfo : EIATTR_MIN_STACK_SIZE
	.align		4
.L_12:
        /*0018*/ 	.byte	0x04, 0x12
        /*001a*/ 	.short	(.L_14 - .L_13)
	.align		4
.L_13:
        /*001c*/ 	.word	index@(_ZN2BC6random11device_impl14bc_curand_initEP17curandStateXORWOW)
        /*0020*/ 	.word	0x00000000
.L_14:


//--------------------- .nv.compat                --------------------------
	.section	.nv.compat,"",@"SHT_CUDA_COMPAT_INFO"
	.align	4
        /*0000*/ 	.byte	0x02, 0x09, 0x00, 0x00, 0x02, 0x02, 0x01, 0x00, 0x02, 0x05, 0x05, 0x00, 0x03, 0x07, 0x01, 0x01
        /*0010*/ 	.byte	0x02, 0x03, 0x00, 0x00, 0x02, 0x06, 0x01, 0x00, 0x04, 0x0b, 0x08, 0x00, 0x09, 0x00, 0x00, 0x00
        /*0020*/ 	.byte	0x00, 0x00, 0x00, 0x00


//--------------------- .nv.info._ZN2BC6random11device_impl14bc_curand_initEP17curandStateXORWOW --------------------------
	.section	.nv.info._ZN2BC6random11device_impl14bc_curand_initEP17curandStateXORWOW,"",@"SHT_CUDA_INFO"
	.sectionflags	@""
	.align	4


	//----- nvinfo : EIATTR_CUDA_API_VERSION
	.align		4
        /*0000*/ 	.byte	0x04, 0x37
        /*0002*/ 	.short	(.L_16 - .L_15)
.L_15:
        /*0004*/ 	.word	0x00000082


	//----- nvinfo : EIATTR_KPARAM_INFO
	.align		4
.L_16:
        /*0008*/ 	.byte	0x04, 0x17
        /*000a*/ 	.short	(.L_18 - .L_17)
.L_17:
        /*000c*/ 	.word	0x00000000
        /*0010*/ 	.short	0x0000
        /*0012*/ 	.short	0x0000
        /*0014*/ 	.byte	0x00, 0xf5, 0x21, 0x00


	//----- nvinfo : EIATTR_SPARSE_MMA_MASK
	.align		4
.L_18:
        /*0018*/ 	.byte	0x03, 0x50
        /*001a*/ 	.short	0x0000


	//----- nvinfo : EIATTR_MAXREG_COUNT
	.align		4
        /*001c*/ 	.byte	0x03, 0x1b
        /*001e*/ 	.short	0x00ff


	//----- nvinfo : EIATTR_MERCURY_ISA_VERSION
	.align		4
        /*0020*/ 	.byte	0x03, 0x5f
        /*0022*/ 	.short	0x0101


	//----- nvinfo : EIATTR_VRC_CTA_INIT_COUNT
	.align		4
        /*0024*/ 	.byte	0x02, 0x4a
	.zero		1
	.zero		1


	//----- nvinfo : EIATTR_EXIT_INSTR_OFFSETS
	.align		4
        /*0028*/ 	.byte	0x04, 0x1c
        /*002a*/ 	.short	(.L_20 - .L_19)


	//   ....[0]....
.L_19:
        /*002c*/ 	.word	0x00000070


	//   ....[1]....
        /*0030*/ 	.word	0x00000160


	//----- nvinfo : EIATTR_CBANK_PARAM_SIZE
	.align		4
.L_20:
        /*0034*/ 	.byte	0x03, 0x19
        /*0036*/ 	.short	0x0008


	//----- nvinfo : EIATTR_PARAM_CBANK
	.align		4
        /*0038*/ 	.byte	0x04, 0x0a
        /*003a*/ 	.short	(.L_22 - .L_21)
	.align		4
.L_21:
        /*003c*/ 	.word	index@(.nv.constant0._ZN2BC6random11device_impl14bc_curand_initEP17curandStateXORWOW)
        /*0040*/ 	.short	0x0380
        /*0042*/ 	.short	0x0008


	//----- nvinfo : EIATTR_SW_WAR
	.align		4
.L_22:
        /*0044*/ 	.byte	0x04, 0x36
        /*0046*/ 	.short	(.L_24 - .L_23)
.L_23:
        /*0048*/ 	.word	0x00000008
.L_24:


//--------------------- .nv.callgraph             --------------------------
	.section	.nv.callgraph,"",@"SHT_CUDA_CALLGRAPH"
	.align	4
	.sectionentsize	8
	.align		4
        /*0000*/ 	.word	0x00000000
	.align		4
        /*0004*/ 	.word	0xffffffff
	.align		4
        /*0008*/ 	.word	0x00000000
	.align		4
        /*000c*/ 	.word	0xfffffffe
	.align		4
        /*0010*/ 	.word	0x00000000
	.align		4
        /*0014*/ 	.word	0xfffffffd
	.align		4
        /*0018*/ 	.word	0x00000000
	.align		4
        /*001c*/ 	.word	0xfffffffc


//--------------------- .nv.constant4             --------------------------
	.section	.nv.constant4,"a",@progbits
	.align	8
	.align		8
.nv.constant4:
        /*0000*/ 	.dword	precalc_xorwow_matrix
	.align		8
        /*0008*/ 	.dword	precalc_xorwow_offset_matrix
	.align		8
        /*0010*/ 	.dword	mrg32k3aM1
	.align		8
        /*0018*/ 	.dword	mrg32k3aM2
	.align		8
        /*0020*/ 	.dword	mrg32k3aM1SubSeq
	.align		8
        /*0028*/ 	.dword	mrg32k3aM2SubSeq
	.align		8
        /*0030*/ 	.dword	mrg32k3aM1Seq
	.align		8
        /*0038*/ 	.dword	mrg32k3aM2Seq


//--------------------- .nv.constant3             --------------------------
	.section	.nv.constant3,"a",@progbits
	.align	8
.nv.constant3:
	.type		__cr_lgamma_table,@object
	.size		__cr_lgamma_table,(.L_8 - __cr_lgamma_table)
__cr_lgamma_table:
        /*0000*/ 	.byte	0x00, 0x00, 0x00, 0x00, 0x00, 0x00, 0x00, 0x00, 0x00, 0x00, 0x00, 0x00, 0x00, 0x00, 0x00, 0x00
        /*0010*/ 	.byte	0xef, 0x39, 0xfa, 0xfe, 0x42, 0x2e, 0xe6, 0x3f, 0x02, 0x20, 0x2a, 0xfa, 0x0b, 0xab, 0xfc, 0x3f
        /*0020*/ 	.byte	0xf9, 0x2c, 0x92, 0x7c, 0xa7, 0x6c, 0x09, 0x40, 0xc9, 0x79, 0x44, 0x3c, 0x64, 0x26, 0x13, 0x40
        /*0030*/ 	.byte	0xca, 0x01, 0xcf, 0x3a, 0x27, 0x51, 0x1a, 0x40, 0x30, 0xcc, 0x2d, 0xf3, 0xe1, 0x0c, 0x21, 0x40
        /*0040*/ 	.byte	0x0d, 0xb7, 0xfc, 0x82, 0x8e, 0x35, 0x25, 0x40
.L_8:


//--------------------- .text._ZN2BC6random11device_impl14bc_curand_initEP17curandStateXORWOW --------------------------
	.section	.text._ZN2BC6random11device_impl14bc_curand_initEP17curandStateXORWOW,"ax",@progbits
	.align	128
.text._ZN2BC6random11device_impl14bc_curand_initEP17curandStateXORWOW:
        .type           _ZN2BC6random11device_impl14bc_curand_initEP17curandStateXORWOW,@function
        .size           _ZN2BC6random11device_impl14bc_curand_initEP17curandStateXORWOW,(.L_x_1 - _ZN2BC6random11device_impl14bc_curand_initEP17curandStateXORWOW)
        .other          _ZN2BC6random11device_impl14bc_curand_initEP17curandStateXORWOW,@"STO_CUDA_ENTRY STV_DEFAULT"
_ZN2BC6random11device_impl14bc_curand_initEP17curandStateXORWOW:
[----:B------:R-:W-:Y:S01]  /*0000*/  LDC R1, c[0x0][0x37c] ;  /* 0x0000df00ff017b82 */ /* 0x000fe20000000800 */
[----:B------:R-:W0:Y:S07]  /*0010*/  S2R R0, SR_TID.X ;  /* 0x0000000000007919 */ /* 0x000e2e0000002100 */
[----:B------:R-:W1:Y:S01]  /*0020*/  S2UR UR4, SR_CTAID.X ;  /* 0x00000000000479c3 */ /* 0x000e620000002500 */
[----:B------:R-:W1:Y:S02]  /*0030*/  LDCU UR5, c[0x0][0x360] ;  /* 0x00006c00ff0577ac */ /* 0x000e640008000800 */
[----:B-1----:R-:W-:Y:S01]  /*0040*/  UIMAD UR4, UR4, UR5, URZ ;  /* 0x00000005040472a4 */ /* 0x002fe2000f8e02ff */
[----:B0-----:R-:W-:-:S05]  /*0050*/  IMAD.MOV R0, RZ, RZ, -R0 ;  /* 0x000000ffff007224 */ /* 0x001fca00078e0a00 */
[----:B------:R-:W-:-:S13]  /*0060*/  ISETP.NE.AND P0, PT, R0, UR4, PT ;  /* 0x0000000400007c0c */ /* 0x000fda000bf05270 */
[----:B------:R-:W-:Y:S05]  /*0070*/  @P0 EXIT ;  /* 0x000000000000094d */ /* 0x000fea0003800000 */
[----:B------:R-:W0:Y:S01]  /*0080*/  LDC.64 R2, c[0x0][0x380] ;  /* 0x0000e000ff027b82 */ /* 0x000e220000000a00 */
[----:B------:R-:W0:Y:S01]  /*0090*/  LDCU.64 UR4, c[0x0][0x358] ;  /* 0x00006b00ff0477ac */ /* 0x000e220008000a00 */
[----:B------:R-:W-:Y:S02]  /*00a0*/  HFMA2 R4, -RZ, RZ, 0.0526123046875, 23.328125 ;  /* 0x2abc4dd5ff047431 */ /* 0x000fe400000001ff */
[----:B------:R-:W-:Y:S02]  /*00b0*/  IMAD.MOV.U32 R5, RZ, RZ, 0x58213ed2 ;  /* 0x58213ed2ff057424 */ /* 0x000fe400078e00ff */
[----:B------:R-:W-:Y:S01]  /*00c0*/  HFMA2 R8, -RZ, RZ, -310, -36736 ;  /* 0xdcd8f87cff087431 */ /* 0x000fe200000001ff */
[----:B------:R-:W-:Y:S01]  /*00d0*/  MOV R6, 0x455f2458 ;  /* 0x455f245800067802 */ /* 0x000fe20000000f00 */
[----:B------:R-:W-:Y:S02]  /*00e0*/  IMAD.MOV.U32 R7, RZ, RZ, -0x75bd8fc ;  /* 0xf8a42704ff077424 */ /* 0x000fe400078e00ff */
[----:B------:R-:W-:Y:S01]  /*00f0*/  IMAD.MOV.U32 R9, RZ, RZ, 0x511db0d6 ;  /* 0x511db0d6ff097424 */ /* 0x000fe200078e00ff */
[----:B0-----:R-:W-:Y:S04]  /*0100*/  STG.E.64 desc[UR4][R2.64], R4 ;  /* 0x0000000402007986 */ /* 0x001fe8000c101b04 */
[----:B------:R-:W-:Y:S04]  /*0110*/  STG.E.64 desc[UR4][R2.64+0x8], R6 ;  /* 0x0000080602007986 */ /* 0x000fe8000c101b04 */
[----:B------:R-:W-:Y:S04]  /*0120*/  STG.E.64 desc[UR4][R2.64+0x10], R8 ;  /* 0x0000100802007986 */ /* 0x000fe8000c101b04 */
[----:B------:R-:W-:Y:S04]  /*0130*/  STG.E.64 desc[UR4][R2.64+0x18], RZ ;  /* 0x000018ff02007986 */ /* 0x000fe8000c101b04 */
[----:B------:R-:W-:Y:S04]  /*0140*/  STG.E desc[UR4][R2.64+0x20], RZ ;  /* 0x000020ff02007986 */ /* 0x000fe8000c101904 */
[----:B------:R-:W-:Y:S01]  /*0150*/  STG.E.64 desc[UR4][R2.64+0x28], RZ ;  /* 0x000028ff02007986 */ /* 0x000fe2000c101b04 */
[----:B------:R-:W-:Y:S05]  /*0160*/  EXIT ;  /* 0x000000000000794d */ /* 0x000fea0003800000 */
.L_x_0:
[----:B------:R-:W-:-:S00]  /*0170*/  BRA `(.L_x_0) ;  /* 0xfffffffc00fc7947 */ /* 0x000fc0000383ffff */
[----:B------:R-:W-:-:S00]  /*0180*/  NOP ;  /* 0x0000000000007918 */ /* 0x000fc00000000000 */
[----:B------:R-:W-:-:S00]  /*0190*/  NOP ;  /* 0x0000000000007918 */ /* 0x000fc00000000000 */
[----:B------:R-:W-:-:S00]  /*01a0*/  NOP ;  /* 0x0000000000007918 */ /* 0x000fc00000000000 */
[----:B------:R-:W-:-:S00]  /*01b0*/  NOP ;  /* 0x0000000000007918 */ /* 0x000fc00000000000 */
[----:B------:R-:W-:-:S00]  /*01c0*/  NOP ;  /* 0x0000000000007918 */ /* 0x000fc00000000000 */
[----:B------:R-:W-:-:S00]  /*01d0*/  NOP ;  /* 0x0000000000007918 */ /* 0x000fc00000000000 */
[----:B------:R-:W-:-:S00]  /*01e0*/  NOP ;  /* 0x0000000000007918 */ /* 0x000fc00000000000 */
[----:B------:R-:W-:-:S00]  /*01f0*/  NOP ;  /* 0x0000000000007918 */ /* 0x000fc00000000000 */
.L_x_1:


//--------------------- .nv.global.init           --------------------------
	.section	.nv.global.init,"aw",@progbits
	.align	4
.nv.global.init:
	.type		mrg32k3aM1SubSeq,@object
	.size		mrg32k3aM1SubSeq,(mrg32k3aM2SubSeq - mrg32k3aM1SubSeq)
mrg32k3aM1SubSeq:
        /*0000*/ 	.byte	0x0b, 0xcc, 0xee, 0x04, 0x73, 0x29, 0x8b, 0x6f, 0xf6, 0x53, 0x03, 0xf6, 0x23, 0xf6, 0xea, 0xda
        /* <DEDUP_REMOVED lines=125> */
	.type		mrg32k3aM2SubSeq,@object
	.size		mrg32k3aM2SubSeq,(mrg32k3aM1 - mrg32k3aM2SubSeq)
mrg32k3aM2SubSeq:
        /* <DEDUP_REMOVED lines=126> */
	.type		mrg32k3aM1,@object
	.size		mrg32k3aM1,(mrg32k3aM1Seq - mrg32k3aM1)
mrg32k3aM1:
        /* <DEDUP_REMOVED lines=144> */
	.type		mrg32k3aM1Seq,@object
	.size		mrg32k3aM1Seq,(mrg32k3aM2 - mrg32k3aM1Seq)
mrg32k3aM1Seq:
        /* <DEDUP_REMOVED lines=144> */
	.type		mrg32k3aM2,@object
	.size		mrg32k3aM2,(mrg32k3aM2Seq - mrg32k3aM2)
mrg32k3aM2:
        /* <DEDUP_REMOVED lines=144> */
	.type		mrg32k3aM2Seq,@object
	.size		mrg32k3aM2Seq,(precalc_xorwow_matrix - mrg32k3aM2Seq)
mrg32k3aM2Seq:
        /* <DEDUP_REMOVED lines=144> */
	.type		precalc_xorwow_matrix,@object
	.size		precalc_xorwow_matrix,(precalc_xorwow_offset_matrix - precalc_xorwow_matrix)
precalc_xorwow_matrix:
        /* <DEDUP_REMOVED lines=6400> */
	.type		precalc_xorwow_offset_matrix,@object
	.size		precalc_xorwow_offset_matrix,(.L_1 - precalc_xorwow_offset_matrix)
precalc_xorwow_offset_matrix:
        /* <DEDUP_REMOVED lines=6400> */
.L_1:


//--------------------- .nv.shared.reserved.0     --------------------------
	.section	.nv.shared.reserved.0,"aw",@nobits
	.weak		__nv_reservedSMEM_offset_0_alias
	.size		__nv_reservedSMEM_offset_0_alias, 0, 64
	.other		__nv_reservedSMEM_offset_0_alias,@"STO_CUDA_RESERVED_SHARED STV_DEFAULT"
__nv_reservedSMEM_offset_0_alias:
	.zero		0
	.zero		64


//--------------------- .nv.constant0._ZN2BC6random11device_impl14bc_curand_initEP17curandStateXORWOW --------------------------
	.section	.nv.constant0._ZN2BC6random11device_impl14bc_curand_initEP17curandStateXORWOW,"a",@progbits
	.sectionflags	@""
	.align	4
.nv.constant0._ZN2BC6random11device_impl14bc_curand_initEP17curandStateXORWOW:
	.zero		904


//--------------------- SYMBOLS --------------------------

	.type		.nv.reservedSmem.offset0,@object
	.size		.nv.reservedSmem.offset0,0x4
